	.headerflags	@"EF_CUDA_TEXMODE_UNIFIED EF_CUDA_64BIT_ADDRESS EF_CUDA_ACCELERATORS EF_CUDA_SM90 EF_CUDA_VIRTUAL_SM(EF_CUDA_SM90)"
	.elftype	@"ET_EXEC"


//--------------------- .nv.info                  --------------------------
	.section	.nv.info,"",@"SHT_CUDA_INFO"
	.align	4


	//----- nvinfo : EIATTR_REGCOUNT
	.align		4
        /*0000*/ 	.byte	0x04, 0x2f
        /*0002*/ 	.short	(.L_1 - .L_0)
	.align		4
.L_0:
        /*0004*/ 	.word	index@(triton_poi_fused_convolution_relu_threshold_backward_43)
        /*0008*/ 	.word	0x0000000e


	//----- nvinfo : EIATTR_MIN_STACK_SIZE
	.align		4
.L_1:
        /*000c*/ 	.byte	0x04, 0x12
        /*000e*/ 	.short	(.L_3 - .L_2)
	.align		4
.L_2:
        /*0010*/ 	.word	index@(triton_poi_fused_convolution_relu_threshold_backward_43)
        /*0014*/ 	.word	0x00000000


	//----- nvinfo : EIATTR_FRAME_SIZE
	.align		4
.L_3:
        /*0018*/ 	.byte	0x04, 0x11
        /*001a*/ 	.short	(.L_5 - .L_4)
	.align		4
.L_4:
        /*001c*/ 	.word	index@(triton_poi_fused_convolution_relu_threshold_backward_43)
        /*0020*/ 	.word	0x00000000


	//----- nvinfo : EIATTR_MIN_STACK_SIZE
	.align		4
.L_5:
        /*0024*/ 	.byte	0x04, 0x12
        /*0026*/ 	.short	(.L_7 - .L_6)
	.align		4
.L_6:
        /*0028*/ 	.word	index@(triton_poi_fused_convolution_relu_threshold_backward_43)
        /*002c*/ 	.word	0x00000000
.L_7:


//--------------------- .nv.info.triton_poi_fused_convolution_relu_threshold_backward_43 --------------------------
	.section	.nv.info.triton_poi_fused_convolution_relu_threshold_backward_43,"",@"SHT_CUDA_INFO"
	.sectionflags	@""
	.align	4


	//----- nvinfo : EIATTR_CUDA_API_VERSION
	.align		4
        /*0000*/ 	.byte	0x04, 0x37
        /*0002*/ 	.short	(.L_9 - .L_8)
.L_8:
        /*0004*/ 	.word	0x0000007c


	//----- nvinfo : EIATTR_KPARAM_INFO
	.align		4
.L_9:
        /*0008*/ 	.byte	0x04, 0x17
        /*000a*/ 	.short	(.L_11 - .L_10)
.L_10:
        /*000c*/ 	.word	0x00000000
        /*0010*/ 	.short	0x0003
        /*0012*/ 	.short	0x0018
        /*0014*/ 	.byte	0x00, 0xf0, 0x11, 0x00


	//----- nvinfo : EIATTR_KPARAM_INFO
	.align		4
.L_11:
        /*0018*/ 	.byte	0x04, 0x17
        /*001a*/ 	.short	(.L_13 - .L_12)
.L_12:
        /*001c*/ 	.word	0x00000000
        /*0020*/ 	.short	0x0002
        /*0022*/ 	.short	0x0010
        /*0024*/ 	.byte	0x00, 0xf4, 0x21, 0x00


	//----- nvinfo : EIATTR_KPARAM_INFO
	.align		4
.L_13:
        /*0028*/ 	.byte	0x04, 0x17
        /*002a*/ 	.short	(.L_15 - .L_14)
.L_14:
        /*002c*/ 	.word	0x00000000
        /*0030*/ 	.short	0x0001
        /*0032*/ 	.short	0x0008
        /*0034*/ 	.byte	0x00, 0xf4, 0x21, 0x00


	//----- nvinfo : EIATTR_KPARAM_INFO
	.align		4
.L_15:
        /*0038*/ 	.byte	0x04, 0x17
        /*003a*/ 	.short	(.L_17 - .L_16)
.L_16:
        /*003c*/ 	.word	0x00000000
        /*0040*/ 	.short	0x0000
        /*0042*/ 	.short	0x0000
        /*0044*/ 	.byte	0x00, 0xf4, 0x21, 0x00


	//----- nvinfo : EIATTR_SPARSE_MMA_MASK
	.align		4
.L_17:
        /*0048*/ 	.byte	0x03, 0x50
        /*004a*/ 	.short	0x0000


	//----- nvinfo : EIATTR_MAXREG_COUNT
	.align		4
        /*004c*/ 	.byte	0x03, 0x1b
        /*004e*/ 	.short	0x00ff


	//----- nvinfo : EIATTR_EXIT_INSTR_OFFSETS
	.align		4
        /*0050*/ 	.byte	0x04, 0x1c
        /*0052*/ 	.short	(.L_19 - .L_18)


	//   ....[0]....
.L_18:
        /*0054*/ 	.word	0x00000220


	//   ....[1]....
        /*0058*/ 	.word	0x00000240


	//----- nvinfo : EIATTR_REQNTID
	.align		4
.L_19:
        /*005c*/ 	.byte	0x04, 0x10
        /*005e*/ 	.short	(.L_21 - .L_20)
.L_20:
        /*0060*/ 	.word	0x00000080
        /*0064*/ 	.word	0x00000001
        /*0068*/ 	.word	0x00000001


	//----- nvinfo : EIATTR_CBANK_PARAM_SIZE
	.align		4
.L_21:
        /*006c*/ 	.byte	0x03, 0x19
        /*006e*/ 	.short	0x001c


	//----- nvinfo : EIATTR_PARAM_CBANK
	.align		4
        /*0070*/ 	.byte	0x04, 0x0a
        /*0072*/ 	.short	(.L_23 - .L_22)
	.align		4
.L_22:
        /*0074*/ 	.word	index@(.nv.constant0.triton_poi_fused_convolution_relu_threshold_backward_43)
        /*0078*/ 	.short	0x0210
        /*007a*/ 	.short	0x001c


	//----- nvinfo : EIATTR_SW_WAR
	.align		4
.L_23:
        /*007c*/ 	.byte	0x04, 0x36
        /*007e*/ 	.short	(.L_25 - .L_24)
.L_24:
        /*0080*/ 	.word	0x00000008
.L_25:


//--------------------- .nv.callgraph             --------------------------
	.section	.nv.callgraph,"",@"SHT_CUDA_CALLGRAPH"
	.align	4
	.sectionentsize	8
	.align		4
        /*0000*/ 	.word	0x00000000
	.align		4
        /*0004*/ 	.word	0xffffffff
	.align		4
        /*0008*/ 	.word	0x00000000
	.align		4
        /*000c*/ 	.word	0xfffffffe
	.align		4
        /*0010*/ 	.word	0x00000000
	.align		4
        /*0014*/ 	.word	0xfffffffd
	.align		4
        /*0018*/ 	.word	0x00000000
	.align		4
        /*001c*/ 	.word	0xfffffffc


//--------------------- .text.triton_poi_fused_convolution_relu_threshold_backward_43 --------------------------
	.section	.text.triton_poi_fused_convolution_relu_threshold_backward_43,"ax",@progbits
	.align	128
        .global         triton_poi_fused_convolution_relu_threshold_backward_43
        .type           triton_poi_fused_convolution_relu_threshold_backward_43,@function
        .size           triton_poi_fused_convolution_relu_threshold_backward_43,(.L_x_1 - triton_poi_fused_convolution_relu_threshold_backward_43)
        .other          triton_poi_fused_convolution_relu_threshold_backward_43,@"STO_CUDA_ENTRY STV_DEFAULT"
triton_poi_fused_convolution_relu_threshold_backward_43:
.text.triton_poi_fused_convolution_relu_threshold_backward_43:
[----:B------:R-:W0:Y:S02]  /*0000*/  LDC R1, c[0x0][0x28] ;  /* 0x00000a00ff017b82 */ /* 0x000e240000000800 */
[----:B------:R-:W1:Y:S01]  /*0010*/  S2R R0, SR_TID.X ;  /* 0x0000000000007919 */ /* 0x000e620000002100 */
[----:B------:R-:W2:Y:S01]  /*0020*/  LDC.64 R4, c[0x0][0x218] ;  /* 0x00008600ff047b82 */ /* 0x000ea20000000a00 */
[----:B------:R-:W-:Y:S01]  /*0030*/  CS2R R10, SRZ ;  /* 0x00000000000a7805 */ /* 0x000fe2000001ff00 */
[----:B------:R-:W-:Y:S01]  /*0040*/  ULDC.64 UR4, c[0x0][0x208] ;  /* 0x0000820000047ab9 */ /* 0x000fe20000000a00 */
[----:B------:R-:W3:Y:S01]  /*0050*/  S2R R7, SR_CTAID.X ;  /* 0x0000000000077919 */ /* 0x000ee20000002500 */
[----:B------:R-:W-:-:S04]  /*0060*/  ULDC.64 UR6, c[0x0][0x220] ;  /* 0x0000880000067ab9 */ /* 0x000fc80000000a00 */
[----:B------:R-:W4:Y:S01]  /*0070*/  LDC.64 R2, c[0x0][0x210] ;  /* 0x00008400ff027b82 */ /* 0x000f220000000a00 */
[----:B-1----:R-:W-:-:S05]  /*0080*/  IMAD.SHL.U32 R0, R0, 0x2, RZ ;  /* 0x0000000200007824 */ /* 0x002fca00078e00ff */
[----:B------:R-:W-:-:S05]  /*0090*/  LOP3.LUT R0, R0, 0xfe, RZ, 0xc0, !PT ;  /* 0x000000fe00007812 */ /* 0x000fca00078ec0ff */
[----:B---3--:R-:W-:-:S04]  /*00a0*/  IMAD R7, R7, 0x100, R0 ;  /* 0x0000010007077824 */ /* 0x008fc800078e0200 */
[C---:B------:R-:W-:Y:S01]  /*00b0*/  IMAD.HI R0, R7.reuse, 0x2aaaaaab, RZ ;  /* 0x2aaaaaab07007827 */ /* 0x040fe200078e02ff */
[----:B------:R-:W-:-:S03]  /*00c0*/  ISETP.GE.AND P0, PT, R7, 0xc00, PT ;  /* 0x00000c000700780c */ /* 0x000fc60003f06270 */
[----:B----4-:R-:W-:Y:S01]  /*00d0*/  IMAD.WIDE R2, R7, 0x4, R2 ;  /* 0x0000000407027825 */ /* 0x010fe200078e0202 */
[----:B------:R-:W-:-:S04]  /*00e0*/  SHF.R.U32.HI R9, RZ, 0x1f, R0 ;  /* 0x0000001fff097819 */ /* 0x000fc80000011600 */
[----:B------:R-:W-:-:S05]  /*00f0*/  LEA.HI R0, R0, R9, RZ, 0x1d ;  /* 0x0000000900007211 */ /* 0x000fca00078fe8ff */
[----:B------:R-:W-:-:S04]  /*0100*/  IMAD R9, R0, -0x30, R7 ;  /* 0xffffffd000097824 */ /* 0x000fc800078e0207 */
[----:B--2---:R-:W-:Y:S01]  /*0110*/  IMAD.WIDE R4, R9, 0x4, R4 ;  /* 0x0000000409047825 */ /* 0x004fe200078e0204 */
[----:B------:R-:W-:-:S04]  /*0120*/  CS2R R8, SRZ ;  /* 0x0000000000087805 */ /* 0x000fc8000001ff00 */
[----:B------:R-:W2:Y:S04]  /*0130*/  @!P0 LDG.E.EL.64 R10, desc[UR4][R4.64] ;  /* 0x00000004040a8981 */ /* 0x000ea8000c2e1b00 */
[----:B------:R1:W2:Y:S02]  /*0140*/  @!P0 LDG.E.64 R8, desc[UR4][R2.64] ;  /* 0x0000000402088981 */ /* 0x0002a4000c1e1b00 */
[----:B-1----:R-:W-:-:S04]  /*0150*/  IADD3 R2, P3, R7, UR6, RZ ;  /* 0x0000000607027c10 */ /* 0x002fc8000ff7e0ff */
[----:B------:R-:W-:Y:S02]  /*0160*/  LEA.HI.X.SX32 R3, R7, UR7, 0x1, P3 ;  /* 0x0000000707037c11 */ /* 0x000fe400098f0eff */
[----:B--2---:R-:W-:Y:S01]  /*0170*/  FSETP.GEU.AND P2, PT, R8, -R10, PT ;  /* 0x8000000a0800720b */ /* 0x004fe20003f4e000 */
[----:B------:R-:W-:Y:S01]  /*0180*/  FADD R8, R10, R8 ;  /* 0x000000080a087221 */ /* 0x000fe20000000000 */
[----:B------:R-:W-:Y:S01]  /*0190*/  FADD R0, R11, R9 ;  /* 0x000000090b007221 */ /* 0x000fe20000000000 */
[----:B------:R-:W-:-:S03]  /*01a0*/  FSETP.GEU.AND P1, PT, R9, -R11, PT ;  /* 0x8000000b0900720b */ /* 0x000fc60003f2e000 */
[----:B------:R-:W-:Y:S02]  /*01b0*/  FSEL R8, R8, RZ, P2 ;  /* 0x000000ff08087208 */ /* 0x000fe40001000000 */
[----:B------:R-:W-:Y:S02]  /*01c0*/  FSEL R0, R0, RZ, P1 ;  /* 0x000000ff00007208 */ /* 0x000fe40000800000 */
[----:B------:R-:W-:Y:S02]  /*01d0*/  FSETP.GTU.AND P2, PT, R8, RZ, PT ;  /* 0x000000ff0800720b */ /* 0x000fe40003f4c000 */
[----:B------:R-:W-:Y:S02]  /*01e0*/  FSETP.GTU.AND P1, PT, R0, RZ, PT ;  /* 0x000000ff0000720b */ /* 0x000fe40003f2c000 */
[----:B------:R-:W-:Y:S02]  /*01f0*/  SEL R0, RZ, 0x1, P2 ;  /* 0x00000001ff007807 */ /* 0x000fe40001000000 */
[----:B------:R-:W-:-:S05]  /*0200*/  SEL R5, RZ, 0x100, P1 ;  /* 0x00000100ff057807 */ /* 0x000fca0000800000 */
[----:B------:R-:W-:Y:S01]  /*0210*/  IMAD.IADD R5, R0, 0x1, R5 ;  /* 0x0000000100057824 */ /* 0x000fe200078e0205 */
[----:B------:R-:W-:Y:S06]  /*0220*/  @P0 EXIT ;  /* 0x000000000000094d */ /* 0x000fec0003800000 */
[----:B------:R-:W-:Y:S01]  /*0230*/  STG.E.U16 desc[UR4][R2.64], R5 ;  /* 0x0000000502007986 */ /* 0x000fe2000c101504 */
[----:B------:R-:W-:Y:S05]  /*0240*/  EXIT ;  /* 0x000000000000794d */ /* 0x000fea0003800000 */
.L_x_0:
[----:B------:R-:W-:-:S00]  /*0250*/  BRA `(.L_x_0) ;  /* 0xfffffffc00fc7947 */ /* 0x000fc0000383ffff */
[----:B------:R-:W-:-:S00]  /*0260*/  NOP ;  /* 0x0000000000007918 */ /* 0x000fc00000000000 */
        /* <DEDUP_REMOVED lines=9> */
.L_x_1:


//--------------------- .nv.constant0.triton_poi_fused_convolution_relu_threshold_backward_43 --------------------------
	.section	.nv.constant0.triton_poi_fused_convolution_relu_threshold_backward_43,"a",@progbits
	.sectionflags	@""
	.align	4
.nv.constant0.triton_poi_fused_convolution_relu_threshold_backward_43:
	.zero		556
